//
// Generated by NVIDIA NVVM Compiler
//
// Compiler Build ID: CL-36424714
// Cuda compilation tools, release 13.0, V13.0.88
// Based on NVVM 20.0.0
//

.version 9.0
.target sm_100
.address_size 64

	// .globl	_Z10addVectorsPdS_S_i

.visible .entry _Z10addVectorsPdS_S_i(
	.param .u64 .ptr .align 1 _Z10addVectorsPdS_S_i_param_0,
	.param .u64 .ptr .align 1 _Z10addVectorsPdS_S_i_param_1,
	.param .u64 .ptr .align 1 _Z10addVectorsPdS_S_i_param_2,
	.param .u32 _Z10addVectorsPdS_S_i_param_3
)
{
	.reg .pred 	%p<2>;
	.reg .b32 	%r<6>;
	.reg .b64 	%rd<11>;
	.reg .b64 	%fd<4>;

	ld.param.u64 	%rd1, [_Z10addVectorsPdS_S_i_param_0];
	ld.param.u64 	%rd2, [_Z10addVectorsPdS_S_i_param_1];
	ld.param.u64 	%rd3, [_Z10addVectorsPdS_S_i_param_2];
	ld.param.u32 	%r2, [_Z10addVectorsPdS_S_i_param_3];
	mov.u32 	%r3, %tid.x;
	mov.u32 	%r4, %ntid.x;
	mov.u32 	%r5, %ctaid.x;
	mad.lo.s32 	%r1, %r4, %r5, %r3;
	setp.ge.s32 	%p1, %r1, %r2;
	@%p1 bra 	$L__BB0_2;
	cvta.to.global.u64 	%rd4, %rd1;
	cvta.to.global.u64 	%rd5, %rd2;
	cvta.to.global.u64 	%rd6, %rd3;
	mul.wide.s32 	%rd7, %r1, 8;
	add.s64 	%rd8, %rd4, %rd7;
	ld.global.f64 	%fd1, [%rd8];
	add.s64 	%rd9, %rd5, %rd7;
	ld.global.f64 	%fd2, [%rd9];
	add.f64 	%fd3, %fd1, %fd2;
	add.s64 	%rd10, %rd6, %rd7;
	st.global.f64 	[%rd10], %fd3;
$L__BB0_2:
	ret;

}


// ===== COMPILED SASS (sm_100) =====

	.target	sm_100

	.elftype	@"ET_EXEC"


//--------------------- .note.nv.tkinfo           --------------------------
	.section	.note.nv.tkinfo,"",@"SHT_NOTE"
	.sectionflags	@"SHF_NOTE_NV_TKINFO"
	.tkinfo
        /*0018*/ 	.word	0x00000002
        /*0030*/ 	.string	""
        /*0030*/ 	.string	"ptxas"
        /*0030*/ 	.string	"Cuda compilation tools, release 13.0, V13.0.88"
        /*0030*/ 	.string	"Build cuda_13.0.r13.0/compiler.36424714_0"
        /*0030*/ 	.string	"-arch sm_100 -m 64 "



//--------------------- .note.nv.cuinfo           --------------------------
	.section	.note.nv.cuinfo,"",@"SHT_NOTE"
	.sectionflags	@"SHF_NOTE_NV_CUINFO"
        /*0018*/ 	.short	0x0002
        /*001a*/ 	.short	0x0064
        /*001c*/ 	.short	0x0082
	.zero		2


//--------------------- .nv.info                  --------------------------
	.section	.nv.info,"",@"SHT_CUDA_INFO"
	.align	4


	//----- nvinfo : EIATTR_REGCOUNT
	.align		4
        /*0000*/ 	.byte	0x04, 0x2f
        /*0002*/ 	.short	(.L_1 - .L_0)
	.align		4
.L_0:
        /*0004*/ 	.word	index@(_Z10addVectorsPdS_S_i)
        /*0008*/ 	.word	0x0000000e


	//----- nvinfo : EIATTR_FRAME_SIZE
	.align		4
.L_1:
        /*000c*/ 	.byte	0x04, 0x11
        /*000e*/ 	.short	(.L_3 - .L_2)
	.align		4
.L_2:
        /*0010*/ 	.word	index@(_Z10addVectorsPdS_S_i)
        /*0014*/ 	.word	0x00000000


	//----- nvinfo : EIATTR_MIN_STACK_SIZE
	.align		4
.L_3:
        /*0018*/ 	.byte	0x04, 0x12
        /*001a*/ 	.short	(.L_5 - .L_4)
	.align		4
.L_4:
        /*001c*/ 	.word	index@(_Z10addVectorsPdS_S_i)
        /*0020*/ 	.word	0x00000000
.L_5:


//--------------------- .nv.compat                --------------------------
	.section	.nv.compat,"",@"SHT_CUDA_COMPAT_INFO"
	.align	4
        /*0000*/ 	.byte	0x02, 0x09, 0x00, 0x00, 0x02, 0x02, 0x01, 0x00, 0x02, 0x05, 0x05, 0x00, 0x03, 0x07, 0x01, 0x01
        /*0010*/ 	.byte	0x02, 0x03, 0x00, 0x00, 0x02, 0x06, 0x01, 0x00, 0x04, 0x0b, 0x08, 0x00, 0x01, 0x00, 0x00, 0x00
        /*0020*/ 	.byte	0x00, 0x00, 0x00, 0x00


//--------------------- .nv.info._Z10addVectorsPdS_S_i --------------------------
	.section	.nv.info._Z10addVectorsPdS_S_i,"",@"SHT_CUDA_INFO"
	.sectionflags	@""
	.align	4


	//----- nvinfo : EIATTR_CUDA_API_VERSION
	.align		4
        /*0000*/ 	.byte	0x04, 0x37
        /*0002*/ 	.short	(.L_7 - .L_6)
.L_6:
        /*0004*/ 	.word	0x00000082


	//----- nvinfo : EIATTR_KPARAM_INFO
	.align		4
.L_7:
        /*0008*/ 	.byte	0x04, 0x17
        /*000a*/ 	.short	(.L_9 - .L_8)
.L_8:
        /*000c*/ 	.word	0x00000000
        /*0010*/ 	.short	0x0003
        /*0012*/ 	.short	0x0018
        /*0014*/ 	.byte	0x00, 0xf0, 0x11, 0x00


	//----- nvinfo : EIATTR_KPARAM_INFO
	.align		4
.L_9:
        /*0018*/ 	.byte	0x04, 0x17
        /*001a*/ 	.short	(.L_11 - .L_10)
.L_10:
        /*001c*/ 	.word	0x00000000
        /*0020*/ 	.short	0x0002
        /*0022*/ 	.short	0x0010
        /*0024*/ 	.byte	0x00, 0xf5, 0x21, 0x00


	//----- nvinfo : EIATTR_KPARAM_INFO
	.align		4
.L_11:
        /*0028*/ 	.byte	0x04, 0x17
        /*002a*/ 	.short	(.L_13 - .L_12)
.L_12:
        /*002c*/ 	.word	0x00000000
        /*0030*/ 	.short	0x0001
        /*0032*/ 	.short	0x0008
        /*0034*/ 	.byte	0x00, 0xf5, 0x21, 0x00


	//----- nvinfo : EIATTR_KPARAM_INFO
	.align		4
.L_13:
        /*0038*/ 	.byte	0x04, 0x17
        /*003a*/ 	.short	(.L_15 - .L_14)
.L_14:
        /*003c*/ 	.word	0x00000000
        /*0040*/ 	.short	0x0000
        /*0042*/ 	.short	0x0000
        /*0044*/ 	.byte	0x00, 0xf5, 0x21, 0x00


	//----- nvinfo : EIATTR_SPARSE_MMA_MASK
	.align		4
.L_15:
        /*0048*/ 	.byte	0x03, 0x50
        /*004a*/ 	.short	0x0000


	//----- nvinfo : EIATTR_MAXREG_COUNT
	.align		4
        /*004c*/ 	.byte	0x03, 0x1b
        /*004e*/ 	.short	0x00ff


	//----- nvinfo : EIATTR_MERCURY_ISA_VERSION
	.align		4
        /*0050*/ 	.byte	0x03, 0x5f
        /*0052*/ 	.short	0x0101


	//----- nvinfo : EIATTR_VRC_CTA_INIT_COUNT
	.align		4
        /*0054*/ 	.byte	0x02, 0x4a
	.zero		1
	.zero		1


	//----- nvinfo : EIATTR_EXIT_INSTR_OFFSETS
	.align		4
        /*0058*/ 	.byte	0x04, 0x1c
        /*005a*/ 	.short	(.L_17 - .L_16)


	//   ....[0]....
.L_16:
        /*005c*/ 	.word	0x00000070


	//   ....[1]....
        /*0060*/ 	.word	0x00000130


	//----- nvinfo : EIATTR_CBANK_PARAM_SIZE
	.align		4
.L_17:
        /*0064*/ 	.byte	0x03, 0x19
        /*0066*/ 	.short	0x001c


	//----- nvinfo : EIATTR_PARAM_CBANK
	.align		4
        /*0068*/ 	.byte	0x04, 0x0a
        /*006a*/ 	.short	(.L_19 - .L_18)
	.align		4
.L_18:
        /*006c*/ 	.word	index@(.nv.constant0._Z10addVectorsPdS_S_i)
        /*0070*/ 	.short	0x0380
        /*0072*/ 	.short	0x001c


	//----- nvinfo : EIATTR_SW_WAR
	.align		4
.L_19:
        /*0074*/ 	.byte	0x04, 0x36
        /*0076*/ 	.short	(.L_21 - .L_20)
.L_20:
        /*0078*/ 	.word	0x00000008
.L_21:


//--------------------- .nv.callgraph             --------------------------
	.section	.nv.callgraph,"",@"SHT_CUDA_CALLGRAPH"
	.align	4
	.sectionentsize	8
	.align		4
        /*0000*/ 	.word	0x00000000
	.align		4
        /*0004*/ 	.word	0xffffffff
	.align		4
        /*0008*/ 	.word	0x00000000
	.align		4
        /*000c*/ 	.word	0xfffffffe
	.align		4
        /*0010*/ 	.word	0x00000000
	.align		4
        /*0014*/ 	.word	0xfffffffd
	.align		4
        /*0018*/ 	.word	0x00000000
	.align		4
        /*001c*/ 	.word	0xfffffffc


//--------------------- .text._Z10addVectorsPdS_S_i --------------------------
	.section	.text._Z10addVectorsPdS_S_i,"ax",@progbits
	.align	128
        .global         _Z10addVectorsPdS_S_i
        .type           _Z10addVectorsPdS_S_i,@function
        .size           _Z10addVectorsPdS_S_i,(.L_x_1 - _Z10addVectorsPdS_S_i)
        .other          _Z10addVectorsPdS_S_i,@"STO_CUDA_ENTRY STV_DEFAULT"
_Z10addVectorsPdS_S_i:
.text._Z10addVectorsPdS_S_i:
[----:B------:R-:W-:Y:S01]  /*0000*/  LDC R1, c[0x0][0x37c] ;  /* 0x0000df00ff017b82 */ /* 0x000fe20000000800 */
[----:B------:R-:W0:Y:S01]  /*0010*/  S2R R11, SR_TID.X ;  /* 0x00000000000b7919 */ /* 0x000e220000002100 */
[----:B------:R-:W0:Y:S01]  /*0020*/  LDCU UR4, c[0x0][0x360] ;  /* 0x00006c00ff0477ac */ /* 0x000e220008000800 */
[----:B------:R-:W0:Y:S01]  /*0030*/  S2R R0, SR_CTAID.X ;  /* 0x0000000000007919 */ /* 0x000e220000002500 */
[----:B------:R-:W1:Y:S01]  /*0040*/  LDCU UR5, c[0x0][0x398] ;  /* 0x00007300ff0577ac */ /* 0x000e620008000800 */
[----:B0-----:R-:W-:-:S05]  /*0050*/  IMAD R11, R0, UR4, R11 ;  /* 0x00000004000b7c24 */ /* 0x001fca000f8e020b */
[----:B-1----:R-:W-:-:S13]  /*0060*/  ISETP.GE.AND P0, PT, R11, UR5, PT ;  /* 0x000000050b007c0c */ /* 0x002fda000bf06270 */
[----:B------:R-:W-:Y:S05]  /*0070*/  @P0 EXIT ;  /* 0x000000000000094d */ /* 0x000fea0003800000 */
[----:B------:R-:W0:Y:S01]  /*0080*/  LDC.64 R2, c[0x0][0x380] ;  /* 0x0000e000ff027b82 */ /* 0x000e220000000a00 */
[----:B------:R-:W1:Y:S07]  /*0090*/  LDCU.64 UR4, c[0x0][0x358] ;  /* 0x00006b00ff0477ac */ /* 0x000e6e0008000a00 */
[----:B------:R-:W2:Y:S08]  /*00a0*/  LDC.64 R4, c[0x0][0x388] ;  /* 0x0000e200ff047b82 */ /* 0x000eb00000000a00 */
[----:B------:R-:W3:Y:S01]  /*00b0*/  LDC.64 R8, c[0x0][0x390] ;  /* 0x0000e400ff087b82 */ /* 0x000ee20000000a00 */
[----:B0-----:R-:W-:-:S06]  /*00c0*/  IMAD.WIDE R2, R11, 0x8, R2 ;  /* 0x000000080b027825 */ /* 0x001fcc00078e0202 */
[----:B-1----:R-:W4:Y:S01]  /*00d0*/  LDG.E.64 R2, desc[UR4][R2.64] ;  /* 0x0000000402027981 */ /* 0x002f22000c1e1b00 */
[----:B--2---:R-:W-:-:S06]  /*00e0*/  IMAD.WIDE R4, R11, 0x8, R4 ;  /* 0x000000080b047825 */ /* 0x004fcc00078e0204 */
[----:B------:R-:W4:Y:S01]  /*00f0*/  LDG.E.64 R4, desc[UR4][R4.64] ;  /* 0x0000000404047981 */ /* 0x000f22000c1e1b00 */
[----:B---3--:R-:W-:Y:S01]  /*0100*/  IMAD.WIDE R8, R11, 0x8, R8 ;  /* 0x000000080b087825 */ /* 0x008fe200078e0208 */
[----:B----4-:R-:W-:-:S07]  /*0110*/  DADD R6, R2, R4 ;  /* 0x0000000002067229 */ /* 0x010fce0000000004 */
[----:B------:R-:W-:Y:S01]  /*0120*/  STG.E.64 desc[UR4][R8.64], R6 ;  /* 0x0000000608007986 */ /* 0x000fe2000c101b04 */
[----:B------:R-:W-:Y:S05]  /*0130*/  EXIT ;  /* 0x000000000000794d */ /* 0x000fea0003800000 */
.L_x_0:
[----:B------:R-:W-:-:S00]  /*0140*/  BRA `(.L_x_0) ;  /* 0xfffffffc00fc7947 */ /* 0x000fc0000383ffff */
[----:B------:R-:W-:-:S00]  /*0150*/  NOP ;  /* 0x0000000000007918 */ /* 0x000fc00000000000 */
        /* <DEDUP_REMOVED lines=10> */
.L_x_1:


//--------------------- .nv.shared.reserved.0     --------------------------
	.section	.nv.shared.reserved.0,"aw",@nobits
	.weak		__nv_reservedSMEM_offset_0_alias
	.size		__nv_reservedSMEM_offset_0_alias, 0, 64
	.other		__nv_reservedSMEM_offset_0_alias,@"STO_CUDA_RESERVED_SHARED STV_DEFAULT"
__nv_reservedSMEM_offset_0_alias:
	.zero		0
	.zero		64


//--------------------- .nv.constant0._Z10addVectorsPdS_S_i --------------------------
	.section	.nv.constant0._Z10addVectorsPdS_S_i,"a",@progbits
	.sectionflags	@""
	.align	4
.nv.constant0._Z10addVectorsPdS_S_i:
	.zero		924


//--------------------- SYMBOLS --------------------------

	.type		.nv.reservedSmem.offset0,@object
	.size		.nv.reservedSmem.offset0,0x4
